//
// Generated by NVIDIA NVVM Compiler
//
// Compiler Build ID: CL-36424714
// Cuda compilation tools, release 13.0, V13.0.88
// Based on NVVM 20.0.0
//

.version 9.0
.target sm_100
.address_size 64

	// .globl	_Z4testPKfPfi

.visible .entry _Z4testPKfPfi(
	.param .u64 .ptr .align 1 _Z4testPKfPfi_param_0,
	.param .u64 .ptr .align 1 _Z4testPKfPfi_param_1,
	.param .u32 _Z4testPKfPfi_param_2
)
{
	.reg .b32 	%r<5>;
	.reg .b32 	%f<2>;
	.reg .b64 	%rd<5>;

	ld.param.u64 	%rd1, [_Z4testPKfPfi_param_1];
	cvta.to.global.u64 	%rd2, %rd1;
	mov.u32 	%r1, %ntid.x;
	mov.u32 	%r2, %ctaid.x;
	mov.u32 	%r3, %tid.x;
	mad.lo.s32 	%r4, %r1, %r2, %r3;
	cvt.rn.f32.s32 	%f1, %r4;
	mul.wide.s32 	%rd3, %r4, 4;
	add.s64 	%rd4, %rd2, %rd3;
	st.global.f32 	[%rd4], %f1;
	ret;

}


// ===== COMPILED SASS (sm_100) =====

	.target	sm_100

	.elftype	@"ET_EXEC"


//--------------------- .note.nv.tkinfo           --------------------------
	.section	.note.nv.tkinfo,"",@"SHT_NOTE"
	.sectionflags	@"SHF_NOTE_NV_TKINFO"
	.tkinfo
        /*0018*/ 	.word	0x00000002
        /*0030*/ 	.string	""
        /*0030*/ 	.string	"ptxas"
        /*0030*/ 	.string	"Cuda compilation tools, release 13.0, V13.0.88"
        /*0030*/ 	.string	"Build cuda_13.0.r13.0/compiler.36424714_0"
        /*0030*/ 	.string	"-arch sm_100 -m 64 "



//--------------------- .note.nv.cuinfo           --------------------------
	.section	.note.nv.cuinfo,"",@"SHT_NOTE"
	.sectionflags	@"SHF_NOTE_NV_CUINFO"
        /*0018*/ 	.short	0x0002
        /*001a*/ 	.short	0x0064
        /*001c*/ 	.short	0x0082
	.zero		2


//--------------------- .nv.info                  --------------------------
	.section	.nv.info,"",@"SHT_CUDA_INFO"
	.align	4


	//----- nvinfo : EIATTR_REGCOUNT
	.align		4
        /*0000*/ 	.byte	0x04, 0x2f
        /*0002*/ 	.short	(.L_1 - .L_0)
	.align		4
.L_0:
        /*0004*/ 	.word	index@(_Z4testPKfPfi)
        /*0008*/ 	.word	0x00000008


	//----- nvinfo : EIATTR_FRAME_SIZE
	.align		4
.L_1:
        /*000c*/ 	.byte	0x04, 0x11
        /*000e*/ 	.short	(.L_3 - .L_2)
	.align		4
.L_2:
        /*0010*/ 	.word	index@(_Z4testPKfPfi)
        /*0014*/ 	.word	0x00000000


	//----- nvinfo : EIATTR_MIN_STACK_SIZE
	.align		4
.L_3:
        /*0018*/ 	.byte	0x04, 0x12
        /*001a*/ 	.short	(.L_5 - .L_4)
	.align		4
.L_4:
        /*001c*/ 	.word	index@(_Z4testPKfPfi)
        /*0020*/ 	.word	0x00000000
.L_5:


//--------------------- .nv.compat                --------------------------
	.section	.nv.compat,"",@"SHT_CUDA_COMPAT_INFO"
	.align	4
        /*0000*/ 	.byte	0x02, 0x09, 0x00, 0x00, 0x02, 0x02, 0x01, 0x00, 0x02, 0x05, 0x05, 0x00, 0x03, 0x07, 0x01, 0x01
        /*0010*/ 	.byte	0x02, 0x03, 0x00, 0x00, 0x02, 0x06, 0x01, 0x00, 0x04, 0x0b, 0x08, 0x00, 0x09, 0x00, 0x00, 0x00
        /*0020*/ 	.byte	0x00, 0x00, 0x00, 0x00


//--------------------- .nv.info._Z4testPKfPfi    --------------------------
	.section	.nv.info._Z4testPKfPfi,"",@"SHT_CUDA_INFO"
	.sectionflags	@""
	.align	4


	//----- nvinfo : EIATTR_CUDA_API_VERSION
	.align		4
        /*0000*/ 	.byte	0x04, 0x37
        /*0002*/ 	.short	(.L_7 - .L_6)
.L_6:
        /*0004*/ 	.word	0x00000082


	//----- nvinfo : EIATTR_KPARAM_INFO
	.align		4
.L_7:
        /*0008*/ 	.byte	0x04, 0x17
        /*000a*/ 	.short	(.L_9 - .L_8)
.L_8:
        /*000c*/ 	.word	0x00000000
        /*0010*/ 	.short	0x0002
        /*0012*/ 	.short	0x0010
        /*0014*/ 	.byte	0x00, 0xf0, 0x11, 0x00


	//----- nvinfo : EIATTR_KPARAM_INFO
	.align		4
.L_9:
        /*0018*/ 	.byte	0x04, 0x17
        /*001a*/ 	.short	(.L_11 - .L_10)
.L_10:
        /*001c*/ 	.word	0x00000000
        /*0020*/ 	.short	0x0001
        /*0022*/ 	.short	0x0008
        /*0024*/ 	.byte	0x00, 0xf5, 0x21, 0x00


	//----- nvinfo : EIATTR_KPARAM_INFO
	.align		4
.L_11:
        /*0028*/ 	.byte	0x04, 0x17
        /*002a*/ 	.short	(.L_13 - .L_12)
.L_12:
        /*002c*/ 	.word	0x00000000
        /*0030*/ 	.short	0x0000
        /*0032*/ 	.short	0x0000
        /*0034*/ 	.byte	0x00, 0xf5, 0x21, 0x00


	//----- nvinfo : EIATTR_SPARSE_MMA_MASK
	.align		4
.L_13:
        /*0038*/ 	.byte	0x03, 0x50
        /*003a*/ 	.short	0x0000


	//----- nvinfo : EIATTR_MAXREG_COUNT
	.align		4
        /*003c*/ 	.byte	0x03, 0x1b
        /*003e*/ 	.short	0x00ff


	//----- nvinfo : EIATTR_MERCURY_ISA_VERSION
	.align		4
        /*0040*/ 	.byte	0x03, 0x5f
        /*0042*/ 	.short	0x0101


	//----- nvinfo : EIATTR_VRC_CTA_INIT_COUNT
	.align		4
        /*0044*/ 	.byte	0x02, 0x4a
	.zero		1
	.zero		1


	//----- nvinfo : EIATTR_EXIT_INSTR_OFFSETS
	.align		4
        /*0048*/ 	.byte	0x04, 0x1c
        /*004a*/ 	.short	(.L_15 - .L_14)


	//   ....[0]....
.L_14:
        /*004c*/ 	.word	0x000000a0


	//----- nvinfo : EIATTR_CBANK_PARAM_SIZE
	.align		4
.L_15:
        /*0050*/ 	.byte	0x03, 0x19
        /*0052*/ 	.short	0x0014


	//----- nvinfo : EIATTR_PARAM_CBANK
	.align		4
        /*0054*/ 	.byte	0x04, 0x0a
        /*0056*/ 	.short	(.L_17 - .L_16)
	.align		4
.L_16:
        /*0058*/ 	.word	index@(.nv.constant0._Z4testPKfPfi)
        /*005c*/ 	.short	0x0380
        /*005e*/ 	.short	0x0014


	//----- nvinfo : EIATTR_SW_WAR
	.align		4
.L_17:
        /*0060*/ 	.byte	0x04, 0x36
        /*0062*/ 	.short	(.L_19 - .L_18)
.L_18:
        /*0064*/ 	.word	0x00000008
.L_19:


//--------------------- .nv.callgraph             --------------------------
	.section	.nv.callgraph,"",@"SHT_CUDA_CALLGRAPH"
	.align	4
	.sectionentsize	8
	.align		4
        /*0000*/ 	.word	0x00000000
	.align		4
        /*0004*/ 	.word	0xffffffff
	.align		4
        /*0008*/ 	.word	0x00000000
	.align		4
        /*000c*/ 	.word	0xfffffffe
	.align		4
        /*0010*/ 	.word	0x00000000
	.align		4
        /*0014*/ 	.word	0xfffffffd
	.align		4
        /*0018*/ 	.word	0x00000000
	.align		4
        /*001c*/ 	.word	0xfffffffc


//--------------------- .text._Z4testPKfPfi       --------------------------
	.section	.text._Z4testPKfPfi,"ax",@progbits
	.align	128
        .global         _Z4testPKfPfi
        .type           _Z4testPKfPfi,@function
        .size           _Z4testPKfPfi,(.L_x_1 - _Z4testPKfPfi)
        .other          _Z4testPKfPfi,@"STO_CUDA_ENTRY STV_DEFAULT"
_Z4testPKfPfi:
.text._Z4testPKfPfi:
[----:B------:R-:W-:Y:S01]  /*0000*/  LDC R1, c[0x0][0x37c] ;  /* 0x0000df00ff017b82 */ /* 0x000fe20000000800 */
[----:B------:R-:W0:Y:S07]  /*0010*/  S2R R5, SR_CTAID.X ;  /* 0x0000000000057919 */ /* 0x000e2e0000002500 */
[----:B------:R-:W1:Y:S01]  /*0020*/  LDC.64 R2, c[0x0][0x388] ;  /* 0x0000e200ff027b82 */ /* 0x000e620000000a00 */
[----:B------:R-:W0:Y:S01]  /*0030*/  LDCU UR6, c[0x0][0x360] ;  /* 0x00006c00ff0677ac */ /* 0x000e220008000800 */
[----:B------:R-:W0:Y:S01]  /*0040*/  S2R R0, SR_TID.X ;  /* 0x0000000000007919 */ /* 0x000e220000002100 */
[----:B------:R-:W2:Y:S01]  /*0050*/  LDCU.64 UR4, c[0x0][0x358] ;  /* 0x00006b00ff0477ac */ /* 0x000ea20008000a00 */
[----:B0-----:R-:W-:-:S04]  /*0060*/  IMAD R5, R5, UR6, R0 ;  /* 0x0000000605057c24 */ /* 0x001fc8000f8e0200 */
[----:B-1----:R-:W-:Y:S01]  /*0070*/  IMAD.WIDE R2, R5, 0x4, R2 ;  /* 0x0000000405027825 */ /* 0x002fe200078e0202 */
[----:B------:R-:W-:-:S05]  /*0080*/  I2FP.F32.S32 R5, R5 ;  /* 0x0000000500057245 */ /* 0x000fca0000201400 */
[----:B--2---:R-:W-:Y:S01]  /*0090*/  STG.E desc[UR4][R2.64], R5 ;  /* 0x0000000502007986 */ /* 0x004fe2000c101904 */
[----:B------:R-:W-:Y:S05]  /*00a0*/  EXIT ;  /* 0x000000000000794d */ /* 0x000fea0003800000 */
.L_x_0:
[----:B------:R-:W-:-:S00]  /*00b0*/  BRA `(.L_x_0) ;  /* 0xfffffffc00fc7947 */ /* 0x000fc0000383ffff */
[----:B------:R-:W-:-:S00]  /*00c0*/  NOP ;  /* 0x0000000000007918 */ /* 0x000fc00000000000 */
        /* <DEDUP_REMOVED lines=11> */
.L_x_1:


//--------------------- .nv.shared.reserved.0     --------------------------
	.section	.nv.shared.reserved.0,"aw",@nobits
	.weak		__nv_reservedSMEM_offset_0_alias
	.size		__nv_reservedSMEM_offset_0_alias, 0, 64
	.other		__nv_reservedSMEM_offset_0_alias,@"STO_CUDA_RESERVED_SHARED STV_DEFAULT"
__nv_reservedSMEM_offset_0_alias:
	.zero		0
	.zero		64


//--------------------- .nv.constant0._Z4testPKfPfi --------------------------
	.section	.nv.constant0._Z4testPKfPfi,"a",@progbits
	.sectionflags	@""
	.align	4
.nv.constant0._Z4testPKfPfi:
	.zero		916


//--------------------- SYMBOLS --------------------------

	.type		.nv.reservedSmem.offset0,@object
	.size		.nv.reservedSmem.offset0,0x4
